//
// Generated by NVIDIA NVVM Compiler
//
// Compiler Build ID: CL-36424714
// Cuda compilation tools, release 13.0, V13.0.88
// Based on NVVM 20.0.0
//

.version 9.0
.target sm_100
.address_size 64

	// .globl	_Z7findMaxPf

.visible .entry _Z7findMaxPf(
	.param .u64 .ptr .align 1 _Z7findMaxPf_param_0
)
{
	.reg .pred 	%p<4>;
	.reg .b32 	%r<13>;
	.reg .b32 	%f<3>;
	.reg .b64 	%rd<7>;

	ld.param.u64 	%rd3, [_Z7findMaxPf_param_0];
	cvta.to.global.u64 	%rd1, %rd3;
	mov.u32 	%r1, %tid.x;
	mov.u32 	%r11, %ntid.x;
	shl.b32 	%r3, %r1, 1;
	mov.b32 	%r12, 1;
$L__BB0_1:
	mov.u32 	%r4, %r11;
	setp.ge.u32 	%p1, %r1, %r4;
	@%p1 bra 	$L__BB0_4;
	mul.lo.s32 	%r9, %r3, %r12;
	add.s32 	%r10, %r9, %r12;
	mul.wide.u32 	%rd4, %r10, 4;
	add.s64 	%rd5, %rd1, %rd4;
	ld.global.f32 	%f1, [%rd5];
	mul.wide.u32 	%rd6, %r9, 4;
	add.s64 	%rd2, %rd1, %rd6;
	ld.global.f32 	%f2, [%rd2];
	setp.leu.f32 	%p2, %f1, %f2;
	@%p2 bra 	$L__BB0_4;
	st.global.f32 	[%rd2], %f1;
$L__BB0_4:
	shl.b32 	%r12, %r12, 1;
	shr.u32 	%r11, %r4, 1;
	setp.gt.u32 	%p3, %r4, 1;
	@%p3 bra 	$L__BB0_1;
	ret;

}
	// .globl	_Z7findMinPf
.visible .entry _Z7findMinPf(
	.param .u64 .ptr .align 1 _Z7findMinPf_param_0
)
{
	.reg .pred 	%p<4>;
	.reg .b32 	%r<13>;
	.reg .b32 	%f<3>;
	.reg .b64 	%rd<7>;

	ld.param.u64 	%rd3, [_Z7findMinPf_param_0];
	cvta.to.global.u64 	%rd1, %rd3;
	mov.u32 	%r1, %tid.x;
	mov.u32 	%r11, %ntid.x;
	shl.b32 	%r3, %r1, 1;
	mov.b32 	%r12, 1;
$L__BB1_1:
	mov.u32 	%r4, %r11;
	setp.ge.u32 	%p1, %r1, %r4;
	@%p1 bra 	$L__BB1_4;
	mul.lo.s32 	%r9, %r3, %r12;
	add.s32 	%r10, %r9, %r12;
	mul.wide.u32 	%rd4, %r10, 4;
	add.s64 	%rd5, %rd1, %rd4;
	ld.global.f32 	%f1, [%rd5];
	mul.wide.u32 	%rd6, %r9, 4;
	add.s64 	%rd2, %rd1, %rd6;
	ld.global.f32 	%f2, [%rd2];
	setp.geu.f32 	%p2, %f1, %f2;
	@%p2 bra 	$L__BB1_4;
	st.global.f32 	[%rd2], %f1;
$L__BB1_4:
	shl.b32 	%r12, %r12, 1;
	shr.u32 	%r11, %r4, 1;
	setp.gt.u32 	%p3, %r4, 1;
	@%p3 bra 	$L__BB1_1;
	ret;

}
	// .globl	_Z7findAvgPf
.visible .entry _Z7findAvgPf(
	.param .u64 .ptr .align 1 _Z7findAvgPf_param_0
)
{
	.reg .pred 	%p<3>;
	.reg .b32 	%r<14>;
	.reg .b32 	%f<7>;
	.reg .b64 	%rd<7>;

	ld.param.u64 	%rd2, [_Z7findAvgPf_param_0];
	cvta.to.global.u64 	%rd1, %rd2;
	mov.u32 	%r1, %tid.x;
	mov.u32 	%r2, %ntid.x;
	shl.b32 	%r3, %r1, 1;
	mov.b32 	%r13, 1;
	mov.u32 	%r12, %r2;
$L__BB2_1:
	setp.ge.u32 	%p1, %r1, %r12;
	@%p1 bra 	$L__BB2_3;
	mul.lo.s32 	%r9, %r3, %r13;
	add.s32 	%r10, %r9, %r13;
	mul.wide.u32 	%rd3, %r9, 4;
	add.s64 	%rd4, %rd1, %rd3;
	ld.global.f32 	%f1, [%rd4];
	mul.wide.u32 	%rd5, %r10, 4;
	add.s64 	%rd6, %rd1, %rd5;
	ld.global.f32 	%f2, [%rd6];
	add.f32 	%f3, %f1, %f2;
	st.global.f32 	[%rd4], %f3;
$L__BB2_3:
	shl.b32 	%r13, %r13, 1;
	shr.u32 	%r7, %r12, 1;
	setp.gt.u32 	%p2, %r12, 1;
	mov.u32 	%r12, %r7;
	@%p2 bra 	$L__BB2_1;
	shl.b32 	%r11, %r2, 1;
	ld.global.f32 	%f4, [%rd1];
	cvt.rn.f32.u32 	%f5, %r11;
	div.rn.f32 	%f6, %f4, %f5;
	st.global.f32 	[%rd1], %f6;
	ret;

}


// ===== COMPILED SASS (sm_100) =====

	.target	sm_100

	.elftype	@"ET_EXEC"


//--------------------- .note.nv.tkinfo           --------------------------
	.section	.note.nv.tkinfo,"",@"SHT_NOTE"
	.sectionflags	@"SHF_NOTE_NV_TKINFO"
	.tkinfo
        /*0018*/ 	.word	0x00000002
        /*0030*/ 	.string	""
        /*0030*/ 	.string	"ptxas"
        /*0030*/ 	.string	"Cuda compilation tools, release 13.0, V13.0.88"
        /*0030*/ 	.string	"Build cuda_13.0.r13.0/compiler.36424714_0"
        /*0030*/ 	.string	"-arch sm_100 -m 64 "



//--------------------- .note.nv.cuinfo           --------------------------
	.section	.note.nv.cuinfo,"",@"SHT_NOTE"
	.sectionflags	@"SHF_NOTE_NV_CUINFO"
        /*0018*/ 	.short	0x0002
        /*001a*/ 	.short	0x0064
        /*001c*/ 	.short	0x0082
	.zero		2


//--------------------- .nv.info                  --------------------------
	.section	.nv.info,"",@"SHT_CUDA_INFO"
	.align	4


	//----- nvinfo : EIATTR_REGCOUNT
	.align		4
        /*0000*/ 	.byte	0x04, 0x2f
        /*0002*/ 	.short	(.L_1 - .L_0)
	.align		4
.L_0:
        /*0004*/ 	.word	index@(_Z7findMaxPf)
        /*0008*/ 	.word	0x0000000c


	//----- nvinfo : EIATTR_FRAME_SIZE
	.align		4
.L_1:
        /*000c*/ 	.byte	0x04, 0x11
        /*000e*/ 	.short	(.L_3 - .L_2)
	.align		4
.L_2:
        /*0010*/ 	.word	index@(_Z7findMaxPf)
        /*0014*/ 	.word	0x00000000


	//----- nvinfo : EIATTR_REGCOUNT
	.align		4
.L_3:
        /*0018*/ 	.byte	0x04, 0x2f
        /*001a*/ 	.short	(.L_5 - .L_4)
	.align		4
.L_4:
        /*001c*/ 	.word	index@(_Z7findMinPf)
        /*0020*/ 	.word	0x0000000c


	//----- nvinfo : EIATTR_FRAME_SIZE
	.align		4
.L_5:
        /*0024*/ 	.byte	0x04, 0x11
        /*0026*/ 	.short	(.L_7 - .L_6)
	.align		4
.L_6:
        /*0028*/ 	.word	index@(_Z7findMinPf)
        /*002c*/ 	.word	0x00000000


	//----- nvinfo : EIATTR_REGCOUNT
	.align		4
.L_7:
        /*0030*/ 	.byte	0x04, 0x2f
        /*0032*/ 	.short	(.L_9 - .L_8)
	.align		4
.L_8:
        /*0034*/ 	.word	index@(_Z7findAvgPf)
        /*0038*/ 	.word	0x0000000e


	//----- nvinfo : EIATTR_FRAME_SIZE
	.align		4
.L_9:
        /*003c*/ 	.byte	0x04, 0x11
        /*003e*/ 	.short	(.L_11 - .L_10)
	.align		4
.L_10:
        /*0040*/ 	.word	index@($__internal_0_$__cuda_sm3x_div_rn_noftz_f32_slowpath)
        /*0044*/ 	.word	0x00000000


	//----- nvinfo : EIATTR_FRAME_SIZE
	.align		4
.L_11:
        /*0048*/ 	.byte	0x04, 0x11
        /*004a*/ 	.short	(.L_13 - .L_12)
	.align		4
.L_12:
        /*004c*/ 	.word	index@(_Z7findAvgPf)
        /*0050*/ 	.word	0x00000000


	//----- nvinfo : EIATTR_MIN_STACK_SIZE
	.align		4
.L_13:
        /*0054*/ 	.byte	0x04, 0x12
        /*0056*/ 	.short	(.L_15 - .L_14)
	.align		4
.L_14:
        /*0058*/ 	.word	index@(_Z7findAvgPf)
        /*005c*/ 	.word	0x00000000


	//----- nvinfo : EIATTR_MIN_STACK_SIZE
	.align		4
.L_15:
        /*0060*/ 	.byte	0x04, 0x12
        /*0062*/ 	.short	(.L_17 - .L_16)
	.align		4
.L_16:
        /*0064*/ 	.word	index@(_Z7findMinPf)
        /*0068*/ 	.word	0x00000000


	//----- nvinfo : EIATTR_MIN_STACK_SIZE
	.align		4
.L_17:
        /*006c*/ 	.byte	0x04, 0x12
        /*006e*/ 	.short	(.L_19 - .L_18)
	.align		4
.L_18:
        /*0070*/ 	.word	index@(_Z7findMaxPf)
        /*0074*/ 	.word	0x00000000
.L_19:


//--------------------- .nv.compat                --------------------------
	.section	.nv.compat,"",@"SHT_CUDA_COMPAT_INFO"
	.align	4
        /*0000*/ 	.byte	0x02, 0x09, 0x00, 0x00, 0x02, 0x02, 0x01, 0x00, 0x02, 0x05, 0x05, 0x00, 0x03, 0x07, 0x01, 0x01
        /*0010*/ 	.byte	0x02, 0x03, 0x00, 0x00, 0x02, 0x06, 0x01, 0x00, 0x04, 0x0b, 0x08, 0x00, 0x01, 0x00, 0x00, 0x00
        /*0020*/ 	.byte	0x00, 0x00, 0x00, 0x00


//--------------------- .nv.info._Z7findAvgPf     --------------------------
	.section	.nv.info._Z7findAvgPf,"",@"SHT_CUDA_INFO"
	.sectionflags	@""
	.align	4


	//----- nvinfo : EIATTR_CUDA_API_VERSION
	.align		4
        /*0000*/ 	.byte	0x04, 0x37
        /*0002*/ 	.short	(.L_21 - .L_20)
.L_20:
        /*0004*/ 	.word	0x00000082


	//----- nvinfo : EIATTR_KPARAM_INFO
	.align		4
.L_21:
        /*0008*/ 	.byte	0x04, 0x17
        /*000a*/ 	.short	(.L_23 - .L_22)
.L_22:
        /*000c*/ 	.word	0x00000000
        /*0010*/ 	.short	0x0000
        /*0012*/ 	.short	0x0000
        /*0014*/ 	.byte	0x00, 0xf5, 0x21, 0x00


	//----- nvinfo : EIATTR_SPARSE_MMA_MASK
	.align		4
.L_23:
        /*0018*/ 	.byte	0x03, 0x50
        /*001a*/ 	.short	0x0000


	//----- nvinfo : EIATTR_MAXREG_COUNT
	.align		4
        /*001c*/ 	.byte	0x03, 0x1b
        /*001e*/ 	.short	0x00ff


	//----- nvinfo : EIATTR_MERCURY_ISA_VERSION
	.align		4
        /*0020*/ 	.byte	0x03, 0x5f
        /*0022*/ 	.short	0x0101


	//----- nvinfo : EIATTR_VRC_CTA_INIT_COUNT
	.align		4
        /*0024*/ 	.byte	0x02, 0x4a
	.zero		1
	.zero		1


	//----- nvinfo : EIATTR_EXIT_INSTR_OFFSETS
	.align		4
        /*0028*/ 	.byte	0x04, 0x1c
        /*002a*/ 	.short	(.L_25 - .L_24)


	//   ....[0]....
.L_24:
        /*002c*/ 	.word	0x00000290


	//----- nvinfo : EIATTR_CRS_STACK_SIZE
	.align		4
.L_25:
        /*0030*/ 	.byte	0x04, 0x1e
        /*0032*/ 	.short	(.L_27 - .L_26)
.L_26:
        /*0034*/ 	.word	0x00000000


	//----- nvinfo : EIATTR_CBANK_PARAM_SIZE
	.align		4
.L_27:
        /*0038*/ 	.byte	0x03, 0x19
        /*003a*/ 	.short	0x0008


	//----- nvinfo : EIATTR_PARAM_CBANK
	.align		4
        /*003c*/ 	.byte	0x04, 0x0a
        /*003e*/ 	.short	(.L_29 - .L_28)
	.align		4
.L_28:
        /*0040*/ 	.word	index@(.nv.constant0._Z7findAvgPf)
        /*0044*/ 	.short	0x0380
        /*0046*/ 	.short	0x0008


	//----- nvinfo : EIATTR_SW_WAR
	.align		4
.L_29:
        /*0048*/ 	.byte	0x04, 0x36
        /*004a*/ 	.short	(.L_31 - .L_30)
.L_30:
        /*004c*/ 	.word	0x00000008
.L_31:


//--------------------- .nv.info._Z7findMinPf     --------------------------
	.section	.nv.info._Z7findMinPf,"",@"SHT_CUDA_INFO"
	.sectionflags	@""
	.align	4


	//----- nvinfo : EIATTR_CUDA_API_VERSION
	.align		4
        /*0000*/ 	.byte	0x04, 0x37
        /*0002*/ 	.short	(.L_33 - .L_32)
.L_32:
        /*0004*/ 	.word	0x00000082


	//----- nvinfo : EIATTR_KPARAM_INFO
	.align		4
.L_33:
        /*0008*/ 	.byte	0x04, 0x17
        /*000a*/ 	.short	(.L_35 - .L_34)
.L_34:
        /*000c*/ 	.word	0x00000000
        /*0010*/ 	.short	0x0000
        /*0012*/ 	.short	0x0000
        /*0014*/ 	.byte	0x00, 0xf5, 0x21, 0x00


	//----- nvinfo : EIATTR_SPARSE_MMA_MASK
	.align		4
.L_35:
        /*0018*/ 	.byte	0x03, 0x50
        /*001a*/ 	.short	0x0000


	//----- nvinfo : EIATTR_MAXREG_COUNT
	.align		4
        /*001c*/ 	.byte	0x03, 0x1b
        /*001e*/ 	.short	0x00ff


	//----- nvinfo : EIATTR_MERCURY_ISA_VERSION
	.align		4
        /*0020*/ 	.byte	0x03, 0x5f
        /*0022*/ 	.short	0x0101


	//----- nvinfo : EIATTR_VRC_CTA_INIT_COUNT
	.align		4
        /*0024*/ 	.byte	0x02, 0x4a
	.zero		1
	.zero		1


	//----- nvinfo : EIATTR_EXIT_INSTR_OFFSETS
	.align		4
        /*0028*/ 	.byte	0x04, 0x1c
        /*002a*/ 	.short	(.L_37 - .L_36)


	//   ....[0]....
.L_36:
        /*002c*/ 	.word	0x00000180


	//----- nvinfo : EIATTR_CRS_STACK_SIZE
	.align		4
.L_37:
        /*0030*/ 	.byte	0x04, 0x1e
        /*0032*/ 	.short	(.L_39 - .L_38)
.L_38:
        /*0034*/ 	.word	0x00000000


	//----- nvinfo : EIATTR_CBANK_PARAM_SIZE
	.align		4
.L_39:
        /*0038*/ 	.byte	0x03, 0x19
        /*003a*/ 	.short	0x0008


	//----- nvinfo : EIATTR_PARAM_CBANK
	.align		4
        /*003c*/ 	.byte	0x04, 0x0a
        /*003e*/ 	.short	(.L_41 - .L_40)
	.align		4
.L_40:
        /*0040*/ 	.word	index@(.nv.constant0._Z7findMinPf)
        /*0044*/ 	.short	0x0380
        /*0046*/ 	.short	0x0008


	//----- nvinfo : EIATTR_SW_WAR
	.align		4
.L_41:
        /*0048*/ 	.byte	0x04, 0x36
        /*004a*/ 	.short	(.L_43 - .L_42)
.L_42:
        /*004c*/ 	.word	0x00000008
.L_43:


//--------------------- .nv.info._Z7findMaxPf     --------------------------
	.section	.nv.info._Z7findMaxPf,"",@"SHT_CUDA_INFO"
	.sectionflags	@""
	.align	4


	//----- nvinfo : EIATTR_CUDA_API_VERSION
	.align		4
        /*0000*/ 	.byte	0x04, 0x37
        /*0002*/ 	.short	(.L_45 - .L_44)
.L_44:
        /*0004*/ 	.word	0x00000082


	//----- nvinfo : EIATTR_KPARAM_INFO
	.align		4
.L_45:
        /*0008*/ 	.byte	0x04, 0x17
        /*000a*/ 	.short	(.L_47 - .L_46)
.L_46:
        /*000c*/ 	.word	0x00000000
        /*0010*/ 	.short	0x0000
        /*0012*/ 	.short	0x0000
        /*0014*/ 	.byte	0x00, 0xf5, 0x21, 0x00


	//----- nvinfo : EIATTR_SPARSE_MMA_MASK
	.align		4
.L_47:
        /*0018*/ 	.byte	0x03, 0x50
        /*001a*/ 	.short	0x0000


	//----- nvinfo : EIATTR_MAXREG_COUNT
	.align		4
        /*001c*/ 	.byte	0x03, 0x1b
        /*001e*/ 	.short	0x00ff


	//----- nvinfo : EIATTR_MERCURY_ISA_VERSION
	.align		4
        /*0020*/ 	.byte	0x03, 0x5f
        /*0022*/ 	.short	0x0101


	//----- nvinfo : EIATTR_VRC_CTA_INIT_COUNT
	.align		4
        /*0024*/ 	.byte	0x02, 0x4a
	.zero		1
	.zero		1


	//----- nvinfo : EIATTR_EXIT_INSTR_OFFSETS
	.align		4
        /*0028*/ 	.byte	0x04, 0x1c
        /*002a*/ 	.short	(.L_49 - .L_48)


	//   ....[0]....
.L_48:
        /*002c*/ 	.word	0x00000180


	//----- nvinfo : EIATTR_CRS_STACK_SIZE
	.align		4
.L_49:
        /*0030*/ 	.byte	0x04, 0x1e
        /*0032*/ 	.short	(.L_51 - .L_50)
.L_50:
        /*0034*/ 	.word	0x00000000


	//----- nvinfo : EIATTR_CBANK_PARAM_SIZE
	.align		4
.L_51:
        /*0038*/ 	.byte	0x03, 0x19
        /*003a*/ 	.short	0x0008


	//----- nvinfo : EIATTR_PARAM_CBANK
	.align		4
        /*003c*/ 	.byte	0x04, 0x0a
        /*003e*/ 	.short	(.L_53 - .L_52)
	.align		4
.L_52:
        /*0040*/ 	.word	index@(.nv.constant0._Z7findMaxPf)
        /*0044*/ 	.short	0x0380
        /*0046*/ 	.short	0x0008


	//----- nvinfo : EIATTR_SW_WAR
	.align		4
.L_53:
        /*0048*/ 	.byte	0x04, 0x36
        /*004a*/ 	.short	(.L_55 - .L_54)
.L_54:
        /*004c*/ 	.word	0x00000008
.L_55:


//--------------------- .nv.callgraph             --------------------------
	.section	.nv.callgraph,"",@"SHT_CUDA_CALLGRAPH"
	.align	4
	.sectionentsize	8
	.align		4
        /*0000*/ 	.word	0x00000000
	.align		4
        /*0004*/ 	.word	0xffffffff
	.align		4
        /*0008*/ 	.word	0x00000000
	.align		4
        /*000c*/ 	.word	0xfffffffe
	.align		4
        /*0010*/ 	.word	0x00000000
	.align		4
        /*0014*/ 	.word	0xfffffffd
	.align		4
        /*0018*/ 	.word	0x00000000
	.align		4
        /*001c*/ 	.word	0xfffffffc


//--------------------- .text._Z7findAvgPf        --------------------------
	.section	.text._Z7findAvgPf,"ax",@progbits
	.align	128
        .global         _Z7findAvgPf
        .type           _Z7findAvgPf,@function
        .size           _Z7findAvgPf,(.L_x_21 - _Z7findAvgPf)
        .other          _Z7findAvgPf,@"STO_CUDA_ENTRY STV_DEFAULT"
_Z7findAvgPf:
.text._Z7findAvgPf:
[----:B------:R-:W-:Y:S01]  /*0000*/  LDC R1, c[0x0][0x37c] ;  /* 0x0000df00ff017b82 */ /* 0x000fe20000000800 */
[----:B------:R-:W0:Y:S07]  /*0010*/  S2R R10, SR_TID.X ;  /* 0x00000000000a7919 */ /* 0x000e2e0000002100 */
[----:B------:R-:W1:Y:S01]  /*0020*/  LDC.64 R6, c[0x0][0x380] ;  /* 0x0000e000ff067b82 */ /* 0x000e620000000a00 */
[----:B------:R-:W2:Y:S01]  /*0030*/  LDCU UR6, c[0x0][0x360] ;  /* 0x00006c00ff0677ac */ /* 0x000ea20008000800 */
[----:B------:R-:W3:Y:S01]  /*0040*/  LDCU.64 UR8, c[0x0][0x358] ;  /* 0x00006b00ff0877ac */ /* 0x000ee20008000a00 */
[----:B------:R-:W-:Y:S01]  /*0050*/  UMOV UR7, 0x1 ;  /* 0x0000000100077882 */ /* 0x000fe20000000000 */
[----:B--2---:R-:W-:Y:S01]  /*0060*/  UMOV UR4, UR6 ;  /* 0x0000000600047c82 */ /* 0x004fe20008000000 */
[----:B0--3--:R-:W-:-:S07]  /*0070*/  IMAD.SHL.U32 R8, R10, 0x2, RZ ;  /* 0x000000020a087824 */ /* 0x009fce00078e00ff */
.L_x_2:
[----:B------:R-:W-:Y:S01]  /*0080*/  ISETP.GE.U32.AND P0, PT, R10, UR4, PT ;  /* 0x000000040a007c0c */ /* 0x000fe2000bf06070 */
[----:B------:R-:W-:-:S12]  /*0090*/  BSSY.RECONVERGENT B0, `(.L_x_0) ;  /* 0x000000a000007945 */ /* 0x000fd80003800200 */
[----:B0-----:R-:W-:Y:S05]  /*00a0*/  @P0 BRA `(.L_x_1) ;  /* 0x0000000000200947 */ /* 0x001fea0003800000 */
[----:B------:R-:W-:-:S04]  /*00b0*/  IMAD R3, R8, UR7, RZ ;  /* 0x0000000708037c24 */ /* 0x000fc8000f8e02ff */
[C---:B------:R-:W-:Y:S02]  /*00c0*/  VIADD R5, R3.reuse, UR7 ;  /* 0x0000000703057c36 */ /* 0x040fe40008000000 */
[----:B-1----:R-:W-:-:S04]  /*00d0*/  IMAD.WIDE.U32 R2, R3, 0x4, R6 ;  /* 0x0000000403027825 */ /* 0x002fc800078e0006 */
[----:B------:R-:W-:Y:S01]  /*00e0*/  IMAD.WIDE.U32 R4, R5, 0x4, R6 ;  /* 0x0000000405047825 */ /* 0x000fe200078e0006 */
[----:B------:R-:W2:Y:S05]  /*00f0*/  LDG.E R0, desc[UR8][R2.64] ;  /* 0x0000000802007981 */ /* 0x000eaa000c1e1900 */
[----:B------:R-:W2:Y:S02]  /*0100*/  LDG.E R5, desc[UR8][R4.64] ;  /* 0x0000000804057981 */ /* 0x000ea4000c1e1900 */
[----:B--2---:R-:W-:-:S05]  /*0110*/  FADD R9, R0, R5 ;  /* 0x0000000500097221 */ /* 0x004fca0000000000 */
[----:B------:R0:W-:Y:S02]  /*0120*/  STG.E desc[UR8][R2.64], R9 ;  /* 0x0000000902007986 */ /* 0x0001e4000c101908 */
.L_x_1:
[----:B------:R-:W-:Y:S05]  /*0130*/  BSYNC.RECONVERGENT B0 ;  /* 0x0000000000007941 */ /* 0x000fea0003800200 */
.L_x_0:
[----:B------:R-:W-:Y:S02]  /*0140*/  UISETP.GT.U32.AND UP0, UPT, UR4, 0x1, UPT ;  /* 0x000000010400788c */ /* 0x000fe4000bf04070 */
[----:B------:R-:W-:Y:S02]  /*0150*/  USHF.R.U32.HI UR5, URZ, 0x1, UR4 ;  /* 0x00000001ff057899 */ /* 0x000fe40008011604 */
[----:B------:R-:W-:-:S05]  /*0160*/  USHF.L.U32 UR7, UR7, 0x1, URZ ;  /* 0x0000000107077899 */ /* 0x000fca00080006ff */
[----:B------:R-:W-:Y:S01]  /*0170*/  UMOV UR4, UR5 ;  /* 0x0000000500047c82 */ /* 0x000fe20008000000 */
[----:B------:R-:W-:Y:S06]  /*0180*/  BRA.U UP0, `(.L_x_2) ;  /* 0xfffffffd00bc7547 */ /* 0x000fec000b83ffff */
[----:B0-----:R-:W0:Y:S02]  /*0190*/  LDC.64 R2, c[0x0][0x380] ;  /* 0x0000e000ff027b82 */ /* 0x001e240000000a00 */
[----:B0-----:R0:W2:Y:S01]  /*01a0*/  LDG.E R0, desc[UR8][R2.64] ;  /* 0x0000000802007981 */ /* 0x0010a2000c1e1900 */
[----:B------:R-:W-:-:S06]  /*01b0*/  USHF.L.U32 UR4, UR6, 0x1, URZ ;  /* 0x0000000106047899 */ /* 0x000fcc00080006ff */
[----:B0-----:R-:W-:-:S04]  /*01c0*/  I2FP.F32.U32 R3, UR4 ;  /* 0x0000000400037c45 */ /* 0x001fc80008201000 */
[----:B------:R-:W0:Y:S02]  /*01d0*/  MUFU.RCP R4, R3 ;  /* 0x0000000300047308 */ /* 0x000e240000001000 */
[----:B0-----:R-:W-:-:S04]  /*01e0*/  FFMA R5, -R3, R4, 1 ;  /* 0x3f80000003057423 */ /* 0x001fc80000000104 */
[----:B------:R-:W-:Y:S02]  /*01f0*/  FFMA R5, R4, R5, R4 ;  /* 0x0000000504057223 */ /* 0x000fe40000000004 */
[----:B--2---:R-:W0:Y:S02]  /*0200*/  FCHK P0, R0, R3 ;  /* 0x0000000300007302 */ /* 0x004e240000000000 */
[----:B------:R-:W-:-:S04]  /*0210*/  FFMA R4, R0, R5, RZ ;  /* 0x0000000500047223 */ /* 0x000fc800000000ff */
[----:B-1----:R-:W-:-:S04]  /*0220*/  FFMA R6, -R3, R4, R0 ;  /* 0x0000000403067223 */ /* 0x002fc80000000100 */
[----:B------:R-:W-:Y:S01]  /*0230*/  FFMA R5, R5, R6, R4 ;  /* 0x0000000605057223 */ /* 0x000fe20000000004 */
[----:B0-----:R-:W-:Y:S06]  /*0240*/  @!P0 BRA `(.L_x_3) ;  /* 0x0000000000088947 */ /* 0x001fec0003800000 */
[----:B------:R-:W-:-:S07]  /*0250*/  MOV R2, 0x270 ;  /* 0x0000027000027802 */ /* 0x000fce0000000f00 */
[----:B------:R-:W-:Y:S05]  /*0260*/  CALL.REL.NOINC `($__internal_0_$__cuda_sm3x_div_rn_noftz_f32_slowpath) ;  /* 0x00000000000c7944 */ /* 0x000fea0003c00000 */
.L_x_3:
[----:B------:R-:W0:Y:S02]  /*0270*/  LDC.64 R2, c[0x0][0x380] ;  /* 0x0000e000ff027b82 */ /* 0x000e240000000a00 */
[----:B0-----:R-:W-:Y:S01]  /*0280*/  STG.E desc[UR8][R2.64], R5 ;  /* 0x0000000502007986 */ /* 0x001fe2000c101908 */
[----:B------:R-:W-:Y:S05]  /*0290*/  EXIT ;  /* 0x000000000000794d */ /* 0x000fea0003800000 */
        .weak           $__internal_0_$__cuda_sm3x_div_rn_noftz_f32_slowpath
        .type           $__internal_0_$__cuda_sm3x_div_rn_noftz_f32_slowpath,@function
        .size           $__internal_0_$__cuda_sm3x_div_rn_noftz_f32_slowpath,(.L_x_21 - $__internal_0_$__cuda_sm3x_div_rn_noftz_f32_slowpath)
$__internal_0_$__cuda_sm3x_div_rn_noftz_f32_slowpath:
[--C-:B------:R-:W-:Y:S01]  /*02a0*/  SHF.R.U32.HI R5, RZ, 0x17, R3.reuse ;  /* 0x00000017ff057819 */ /* 0x100fe20000011603 */
[--C-:B------:R-:W-:Y:S01]  /*02b0*/  IMAD.MOV.U32 R6, RZ, RZ, R0.reuse ;  /* 0x000000ffff067224 */ /* 0x100fe200078e0000 */
[----:B------:R-:W-:Y:S01]  /*02c0*/  SHF.R.U32.HI R4, RZ, 0x17, R0 ;  /* 0x00000017ff047819 */ /* 0x000fe20000011600 */
[----:B------:R-:W-:Y:S01]  /*02d0*/  IMAD.MOV.U32 R7, RZ, RZ, R3 ;  /* 0x000000ffff077224 */ /* 0x000fe200078e0003 */
[----:B------:R-:W-:Y:S02]  /*02e0*/  LOP3.LUT R5, R5, 0xff, RZ, 0xc0, !PT ;  /* 0x000000ff05057812 */ /* 0x000fe400078ec0ff */
[----:B------:R-:W-:-:S03]  /*02f0*/  LOP3.LUT R4, R4, 0xff, RZ, 0xc0, !PT ;  /* 0x000000ff04047812 */ /* 0x000fc600078ec0ff */
[----:B------:R-:W-:Y:S02]  /*0300*/  VIADD R10, R5, 0xffffffff ;  /* 0xffffffff050a7836 */ /* 0x000fe40000000000 */
[----:B------:R-:W-:-:S03]  /*0310*/  VIADD R9, R4, 0xffffffff ;  /* 0xffffffff04097836 */ /* 0x000fc60000000000 */
[----:B------:R-:W-:-:S04]  /*0320*/  ISETP.GT.U32.AND P0, PT, R10, 0xfd, PT ;  /* 0x000000fd0a00780c */ /* 0x000fc80003f04070 */
[----:B------:R-:W-:-:S13]  /*0330*/  ISETP.GT.U32.OR P0, PT, R9, 0xfd, P0 ;  /* 0x000000fd0900780c */ /* 0x000fda0000704470 */
[----:B------:R-:W-:Y:S01]  /*0340*/  @!P0 IMAD.MOV.U32 R8, RZ, RZ, RZ ;  /* 0x000000ffff088224 */ /* 0x000fe200078e00ff */
[----:B------:R-:W-:Y:S06]  /*0350*/  @!P0 BRA `(.L_x_4) ;  /* 0x00000000005c8947 */ /* 0x000fec0003800000 */
[----:B------:R-:W-:Y:S02]  /*0360*/  FSETP.GTU.FTZ.AND P0, PT, |R0|, +INF , PT ;  /* 0x7f8000000000780b */ /* 0x000fe40003f1c200 */
[----:B------:R-:W-:-:S04]  /*0370*/  FSETP.GTU.FTZ.AND P1, PT, |R3|, +INF , PT ;  /* 0x7f8000000300780b */ /* 0x000fc80003f3c200 */
[----:B------:R-:W-:-:S13]  /*0380*/  PLOP3.LUT P0, PT, P0, P1, PT, 0xf8, 0x8f ;  /* 0x00000000008f781c */ /* 0x000fda0000703f70 */
[----:B------:R-:W-:Y:S05]  /*0390*/  @P0 BRA `(.L_x_5) ;  /* 0x0000000400440947 */ /* 0x000fea0003800000 */
[----:B------:R-:W-:-:S13]  /*03a0*/  LOP3.LUT P0, RZ, R7, 0x7fffffff, R6, 0xc8, !PT ;  /* 0x7fffffff07ff7812 */ /* 0x000fda000780c806 */
[----:B------:R-:W-:Y:S05]  /*03b0*/  @!P0 BRA `(.L_x_6) ;  /* 0x0000000400348947 */ /* 0x000fea0003800000 */
[C---:B------:R-:W-:Y:S02]  /*03c0*/  FSETP.NEU.FTZ.AND P2, PT, |R0|.reuse, +INF , PT ;  /* 0x7f8000000000780b */ /* 0x040fe40003f5d200 */
[----:B------:R-:W-:Y:S02]  /*03d0*/  FSETP.NEU.FTZ.AND P1, PT, |R3|, +INF , PT ;  /* 0x7f8000000300780b */ /* 0x000fe40003f3d200 */
[----:B------:R-:W-:-:S11]  /*03e0*/  FSETP.NEU.FTZ.AND P0, PT, |R0|, +INF , PT ;  /* 0x7f8000000000780b */ /* 0x000fd60003f1d200 */
[----:B------:R-:W-:Y:S05]  /*03f0*/  @!P1 BRA !P2, `(.L_x_6) ;  /* 0x0000000400249947 */ /* 0x000fea0005000000 */
[----:B------:R-:W-:-:S04]  /*0400*/  LOP3.LUT P2, RZ, R6, 0x7fffffff, RZ, 0xc0, !PT ;  /* 0x7fffffff06ff7812 */ /* 0x000fc8000784c0ff */
[----:B------:R-:W-:-:S13]  /*0410*/  PLOP3.LUT P1, PT, P1, P2, PT, 0x2f, 0xf2 ;  /* 0x0000000000f2781c */ /* 0x000fda0000f24577 */
[----:B------:R-:W-:Y:S05]  /*0420*/  @P1 BRA `(.L_x_7) ;  /* 0x0000000400101947 */ /* 0x000fea0003800000 */
[----:B------:R-:W-:-:S04]  /*0430*/  LOP3.LUT P1, RZ, R7, 0x7fffffff, RZ, 0xc0, !PT ;  /* 0x7fffffff07ff7812 */ /* 0x000fc8000782c0ff */
[----:B------:R-:W-:-:S13]  /*0440*/  PLOP3.LUT P0, PT, P0, P1, PT, 0x2f, 0xf2 ;  /* 0x0000000000f2781c */ /* 0x000fda0000702577 */
[----:B------:R-:W-:Y:S05]  /*0450*/  @P0 BRA `(.L_x_8) ;  /* 0x0000000000f80947 */ /* 0x000fea0003800000 */
[----:B------:R-:W-:Y:S02]  /*0460*/  ISETP.GE.AND P0, PT, R9, RZ, PT ;  /* 0x000000ff0900720c */ /* 0x000fe40003f06270 */
[----:B------:R-:W-:-:S11]  /*0470*/  ISETP.GE.AND P1, PT, R10, RZ, PT ;  /* 0x000000ff0a00720c */ /* 0x000fd60003f26270 */
[----:B------:R-:W-:Y:S02]  /*0480*/  @P0 IMAD.MOV.U32 R8, RZ, RZ, RZ ;  /* 0x000000ffff080224 */ /* 0x000fe400078e00ff */
[----:B------:R-:W-:Y:S01]  /*0490*/  @!P0 FFMA R6, R0, 1.84467440737095516160e+19, RZ ;  /* 0x5f80000000068823 */ /* 0x000fe200000000ff */
[----:B------:R-:W-:Y:S02]  /*04a0*/  @!P0 IMAD.MOV.U32 R8, RZ, RZ, -0x40 ;  /* 0xffffffc0ff088424 */ /* 0x000fe400078e00ff */
[----:B------:R-:W-:Y:S02]  /*04b0*/  @!P1 FFMA R7, R3, 1.84467440737095516160e+19, RZ ;  /* 0x5f80000003079823 */ /* 0x000fe400000000ff */
[----:B------:R-:W-:-:S07]  /*04c0*/  @!P1 VIADD R8, R8, 0x40 ;  /* 0x0000004008089836 */ /* 0x000fce0000000000 */
.L_x_4:
[----:B------:R-:W-:Y:S01]  /*04d0*/  LEA R0, R5, 0xc0800000, 0x17 ;  /* 0xc080000005007811 */ /* 0x000fe200078eb8ff */
[----:B------:R-:W-:-:S04]  /*04e0*/  VIADD R4, R4, 0xffffff81 ;  /* 0xffffff8104047836 */ /* 0x000fc80000000000 */
[----:B------:R-:W-:Y:S01]  /*04f0*/  IMAD.IADD R7, R7, 0x1, -R0 ;  /* 0x0000000107077824 */ /* 0x000fe200078e0a00 */
[C---:B------:R-:W-:Y:S01]  /*0500*/  IADD3 R5, PT, PT, R4.reuse, 0x7f, -R5 ;  /* 0x0000007f04057810 */ /* 0x040fe20007ffe805 */
[----:B------:R-:W-:Y:S02]  /*0510*/  IMAD R0, R4, -0x800000, R6 ;  /* 0xff80000004007824 */ /* 0x000fe400078e0206 */
[----:B------:R-:W0:Y:S01]  /*0520*/  MUFU.RCP R3, R7 ;  /* 0x0000000700037308 */ /* 0x000e220000001000 */
[----:B------:R-:W-:Y:S01]  /*0530*/  FADD.FTZ R9, -R7, -RZ ;  /* 0x800000ff07097221 */ /* 0x000fe20000010100 */
[----:B------:R-:W-:-:S03]  /*0540*/  IMAD.IADD R5, R5, 0x1, R8 ;  /* 0x0000000105057824 */ /* 0x000fc600078e0208 */
[----:B0-----:R-:W-:-:S04]  /*0550*/  FFMA R10, R3, R9, 1 ;  /* 0x3f800000030a7423 */ /* 0x001fc80000000009 */
[----:B------:R-:W-:-:S04]  /*0560*/  FFMA R10, R3, R10, R3 ;  /* 0x0000000a030a7223 */ /* 0x000fc80000000003 */
[----:B------:R-:W-:-:S04]  /*0570*/  FFMA R3, R0, R10, RZ ;  /* 0x0000000a00037223 */ /* 0x000fc800000000ff */
[----:B------:R-:W-:-:S04]  /*0580*/  FFMA R6, R9, R3, R0 ;  /* 0x0000000309067223 */ /* 0x000fc80000000000 */
[----:B------:R-:W-:-:S04]  /*0590*/  FFMA R11, R10, R6, R3 ;  /* 0x000000060a0b7223 */ /* 0x000fc80000000003 */
[----:B------:R-:W-:-:S04]  /*05a0*/  FFMA R6, R9, R11, R0 ;  /* 0x0000000b09067223 */ /* 0x000fc80000000000 */
[----:B------:R-:W-:-:S05]  /*05b0*/  FFMA R3, R10, R6, R11 ;  /* 0x000000060a037223 */ /* 0x000fca000000000b */
[----:B------:R-:W-:-:S04]  /*05c0*/  SHF.R.U32.HI R0, RZ, 0x17, R3 ;  /* 0x00000017ff007819 */ /* 0x000fc80000011603 */
[----:B------:R-:W-:-:S05]  /*05d0*/  LOP3.LUT R0, R0, 0xff, RZ, 0xc0, !PT ;  /* 0x000000ff00007812 */ /* 0x000fca00078ec0ff */
[----:B------:R-:W-:-:S04]  /*05e0*/  IMAD.IADD R8, R0, 0x1, R5 ;  /* 0x0000000100087824 */ /* 0x000fc800078e0205 */
[----:B------:R-:W-:-:S05]  /*05f0*/  VIADD R0, R8, 0xffffffff ;  /* 0xffffffff08007836 */ /* 0x000fca0000000000 */
[----:B------:R-:W-:-:S13]  /*0600*/  ISETP.GE.U32.AND P0, PT, R0, 0xfe, PT ;  /* 0x000000fe0000780c */ /* 0x000fda0003f06070 */
[----:B------:R-:W-:Y:S05]  /*0610*/  @!P0 BRA `(.L_x_9) ;  /* 0x0000000000808947 */ /* 0x000fea0003800000 */
[----:B------:R-:W-:-:S13]  /*0620*/  ISETP.GT.AND P0, PT, R8, 0xfe, PT ;  /* 0x000000fe0800780c */ /* 0x000fda0003f04270 */
[----:B------:R-:W-:Y:S05]  /*0630*/  @P0 BRA `(.L_x_10) ;  /* 0x00000000006c0947 */ /* 0x000fea0003800000 */
[----:B------:R-:W-:-:S13]  /*0640*/  ISETP.GE.AND P0, PT, R8, 0x1, PT ;  /* 0x000000010800780c */ /* 0x000fda0003f06270 */
[----:B------:R-:W-:Y:S05]  /*0650*/  @P0 BRA `(.L_x_11) ;  /* 0x0000000000980947 */ /* 0x000fea0003800000 */
[----:B------:R-:W-:Y:S02]  /*0660*/  ISETP.GE.AND P0, PT, R8, -0x18, PT ;  /* 0xffffffe80800780c */ /* 0x000fe40003f06270 */
[----:B------:R-:W-:-:S11]  /*0670*/  LOP3.LUT R3, R3, 0x80000000, RZ, 0xc0, !PT ;  /* 0x8000000003037812 */ /* 0x000fd600078ec0ff */
[----:B------:R-:W-:Y:S05]  /*0680*/  @!P0 BRA `(.L_x_11) ;  /* 0x00000000008c8947 */ /* 0x000fea0003800000 */
[-CC-:B------:R-:W-:Y:S01]  /*0690*/  FFMA.RZ R0, R10, R6.reuse, R11.reuse ;  /* 0x000000060a007223 */ /* 0x180fe2000000c00b */
[----:B------:R-:W-:Y:S02]  /*06a0*/  VIADD R7, R8, 0x20 ;  /* 0x0000002008077836 */ /* 0x000fe40000000000 */
[-CC-:B------:R-:W-:Y:S01]  /*06b0*/  FFMA.RM R5, R10, R6.reuse, R11.reuse ;  /* 0x000000060a057223 */ /* 0x180fe2000000400b */
[----:B------:R-:W-:Y:S02]  /*06c0*/  ISETP.NE.AND P2, PT, R8, RZ, PT ;  /* 0x000000ff0800720c */ /* 0x000fe40003f45270 */
[----:B------:R-:W-:Y:S01]  /*06d0*/  LOP3.LUT R4, R0, 0x7fffff, RZ, 0xc0, !PT ;  /* 0x007fffff00047812 */ /* 0x000fe200078ec0ff */
[----:B------:R-:W-:Y:S01]  /*06e0*/  FFMA.RP R0, R10, R6, R11 ;  /* 0x000000060a007223 */ /* 0x000fe2000000800b */
[----:B------:R-:W-:Y:S01]  /*06f0*/  IMAD.MOV R6, RZ, RZ, -R8 ;  /* 0x000000ffff067224 */ /* 0x000fe200078e0a08 */
[----:B------:R-:W-:Y:S02]  /*0700*/  ISETP.NE.AND P1, PT, R8, RZ, PT ;  /* 0x000000ff0800720c */ /* 0x000fe40003f25270 */
[----:B------:R-:W-:-:S02]  /*0710*/  LOP3.LUT R4, R4, 0x800000, RZ, 0xfc, !PT ;  /* 0x0080000004047812 */ /* 0x000fc400078efcff */
[----:B------:R-:W-:Y:S02]  /*0720*/  FSETP.NEU.FTZ.AND P0, PT, R0, R5, PT ;  /* 0x000000050000720b */ /* 0x000fe40003f1d000 */
[----:B------:R-:W-:Y:S02]  /*0730*/  SHF.L.U32 R7, R4, R7, RZ ;  /* 0x0000000704077219 */ /* 0x000fe400000006ff */
[----:B------:R-:W-:Y:S02]  /*0740*/  SEL R5, R6, RZ, P2 ;  /* 0x000000ff06057207 */ /* 0x000fe40001000000 */
[----:B------:R-:W-:Y:S02]  /*0750*/  ISETP.NE.AND P1, PT, R7, RZ, P1 ;  /* 0x000000ff0700720c */ /* 0x000fe40000f25270 */
[----:B------:R-:W-:Y:S02]  /*0760*/  SHF.R.U32.HI R5, RZ, R5, R4 ;  /* 0x00000005ff057219 */ /* 0x000fe40000011604 */
[----:B------:R-:W-:-:S02]  /*0770*/  PLOP3.LUT P0, PT, P0, P1, PT, 0xf8, 0x8f ;  /* 0x00000000008f781c */ /* 0x000fc40000703f70 */
[----:B------:R-:W-:Y:S02]  /*0780*/  SHF.R.U32.HI R7, RZ, 0x1, R5 ;  /* 0x00000001ff077819 */ /* 0x000fe40000011605 */
[----:B------:R-:W-:-:S04]  /*0790*/  SEL R0, RZ, 0x1, !P0 ;  /* 0x00000001ff007807 */ /* 0x000fc80004000000 */
[----:B------:R-:W-:-:S04]  /*07a0*/  LOP3.LUT R0, R0, 0x1, R7, 0xf8, !PT ;  /* 0x0000000100007812 */ /* 0x000fc800078ef807 */
[----:B------:R-:W-:-:S05]  /*07b0*/  LOP3.LUT R0, R0, R5, RZ, 0xc0, !PT ;  /* 0x0000000500007212 */ /* 0x000fca00078ec0ff */
[----:B------:R-:W-:-:S05]  /*07c0*/  IMAD.IADD R0, R7, 0x1, R0 ;  /* 0x0000000107007824 */ /* 0x000fca00078e0200 */
[----:B------:R-:W-:Y:S01]  /*07d0*/  LOP3.LUT R3, R0, R3, RZ, 0xfc, !PT ;  /* 0x0000000300037212 */ /* 0x000fe200078efcff */
[----:B------:R-:W-:Y:S06]  /*07e0*/  BRA `(.L_x_11) ;  /* 0x0000000000347947 */ /* 0x000fec0003800000 */
.L_x_10:
[----:B------:R-:W-:-:S04]  /*07f0*/  LOP3.LUT R3, R3, 0x80000000, RZ, 0xc0, !PT ;  /* 0x8000000003037812 */ /* 0x000fc800078ec0ff */
[----:B------:R-:W-:Y:S01]  /*0800*/  LOP3.LUT R3, R3, 0x7f800000, RZ, 0xfc, !PT ;  /* 0x7f80000003037812 */ /* 0x000fe200078efcff */
[----:B------:R-:W-:Y:S06]  /*0810*/  BRA `(.L_x_11) ;  /* 0x0000000000287947 */ /* 0x000fec0003800000 */
.L_x_9:
[----:B------:R-:W-:Y:S01]  /*0820*/  IMAD R3, R5, 0x800000, R3 ;  /* 0x0080000005037824 */ /* 0x000fe200078e0203 */
[----:B------:R-:W-:Y:S06]  /*0830*/  BRA `(.L_x_11) ;  /* 0x0000000000207947 */ /* 0x000fec0003800000 */
.L_x_8:
[----:B------:R-:W-:-:S04]  /*0840*/  LOP3.LUT R3, R7, 0x80000000, R6, 0x48, !PT ;  /* 0x8000000007037812 */ /* 0x000fc800078e4806 */
[----:B------:R-:W-:Y:S01]  /*0850*/  LOP3.LUT R3, R3, 0x7f800000, RZ, 0xfc, !PT ;  /* 0x7f80000003037812 */ /* 0x000fe200078efcff */
[----:B------:R-:W-:Y:S06]  /*0860*/  BRA `(.L_x_11) ;  /* 0x0000000000147947 */ /* 0x000fec0003800000 */
.L_x_7:
[----:B------:R-:W-:Y:S01]  /*0870*/  LOP3.LUT R3, R7, 0x80000000, R6, 0x48, !PT ;  /* 0x8000000007037812 */ /* 0x000fe200078e4806 */
[----:B------:R-:W-:Y:S06]  /*0880*/  BRA `(.L_x_11) ;  /* 0x00000000000c7947 */ /* 0x000fec0003800000 */
.L_x_6:
[----:B------:R-:W0:Y:S01]  /*0890*/  MUFU.RSQ R3, -QNAN ;  /* 0xffc0000000037908 */ /* 0x000e220000001400 */
[----:B------:R-:W-:Y:S05]  /*08a0*/  BRA `(.L_x_11) ;  /* 0x0000000000047947 */ /* 0x000fea0003800000 */
.L_x_5:
[----:B------:R-:W-:-:S07]  /*08b0*/  FADD.FTZ R3, R0, R3 ;  /* 0x0000000300037221 */ /* 0x000fce0000010000 */
.L_x_11:
[----:B0-----:R-:W-:Y:S02]  /*08c0*/  IMAD.MOV.U32 R5, RZ, RZ, R3 ;  /* 0x000000ffff057224 */ /* 0x001fe400078e0003 */
[----:B------:R-:W-:-:S04]  /*08d0*/  IMAD.MOV.U32 R3, RZ, RZ, 0x0 ;  /* 0x00000000ff037424 */ /* 0x000fc800078e00ff */
[----:B------:R-:W-:Y:S05]  /*08e0*/  RET.REL.NODEC R2 `(_Z7findAvgPf) ;  /* 0xfffffff402c47950 */ /* 0x000fea0003c3ffff */
.L_x_12:
[----:B------:R-:W-:-:S00]  /*08f0*/  BRA `(.L_x_12) ;  /* 0xfffffffc00fc7947 */ /* 0x000fc0000383ffff */
[----:B------:R-:W-:-:S00]  /*0900*/  NOP ;  /* 0x0000000000007918 */ /* 0x000fc00000000000 */
[----:B------:R-:W-:-:S00]  /*0910*/  NOP ;  /* 0x0000000000007918 */ /* 0x000fc00000000000 */
[----:B------:R-:W-:-:S00]  /*0920*/  NOP ;  /* 0x0000000000007918 */ /* 0x000fc00000000000 */
[----:B------:R-:W-:-:S00]  /*0930*/  NOP ;  /* 0x0000000000007918 */ /* 0x000fc00000000000 */
[----:B------:R-:W-:-:S00]  /*0940*/  NOP ;  /* 0x0000000000007918 */ /* 0x000fc00000000000 */
[----:B------:R-:W-:-:S00]  /*0950*/  NOP ;  /* 0x0000000000007918 */ /* 0x000fc00000000000 */
[----:B------:R-:W-:-:S00]  /*0960*/  NOP ;  /* 0x0000000000007918 */ /* 0x000fc00000000000 */
[----:B------:R-:W-:-:S00]  /*0970*/  NOP ;  /* 0x0000000000007918 */ /* 0x000fc00000000000 */
.L_x_21:


//--------------------- .text._Z7findMinPf        --------------------------
	.section	.text._Z7findMinPf,"ax",@progbits
	.align	128
        .global         _Z7findMinPf
        .type           _Z7findMinPf,@function
        .size           _Z7findMinPf,(.L_x_23 - _Z7findMinPf)
        .other          _Z7findMinPf,@"STO_CUDA_ENTRY STV_DEFAULT"
_Z7findMinPf:
.text._Z7findMinPf:
[----:B------:R-:W-:Y:S01]  /*0000*/  LDC R1, c[0x0][0x37c] ;  /* 0x0000df00ff017b82 */ /* 0x000fe20000000800 */
[----:B------:R-:W0:Y:S07]  /*0010*/  S2R R9, SR_TID.X ;  /* 0x0000000000097919 */ /* 0x000e2e0000002100 */
[----:B------:R-:W1:Y:S01]  /*0020*/  LDC.64 R4, c[0x0][0x380] ;  /* 0x0000e000ff047b82 */ /* 0x000e620000000a00 */
[----:B------:R-:W2:Y:S01]  /*0030*/  LDCU.64 UR8, c[0x0][0x358] ;  /* 0x00006b00ff0877ac */ /* 0x000ea20008000a00 */
[----:B------:R-:W3:Y:S01]  /*0040*/  LDCU UR4, c[0x0][0x360] ;  /* 0x00006c00ff0477ac */ /* 0x000ee20008000800 */
[----:B------:R-:W-:Y:S01]  /*0050*/  UMOV UR6, 0x1 ;  /* 0x0000000100067882 */ /* 0x000fe20000000000 */
[----:B0-23--:R-:W-:-:S07]  /*0060*/  SHF.L.U32 R8, R9, 0x1, RZ ;  /* 0x0000000109087819 */ /* 0x00dfce00000006ff */
.L_x_15:
[----:B------:R-:W-:Y:S01]  /*0070*/  ISETP.GE.U32.AND P0, PT, R9, UR4, PT ;  /* 0x0000000409007c0c */ /* 0x000fe2000bf06070 */
[----:B------:R-:W-:-:S12]  /*0080*/  BSSY.RECONVERGENT B0, `(.L_x_13) ;  /* 0x000000a000007945 */ /* 0x000fd80003800200 */
[----:B0-----:R-:W-:Y:S05]  /*0090*/  @P0 BRA `(.L_x_14) ;  /* 0x0000000000200947 */ /* 0x001fea0003800000 */
[----:B------:R-:W-:-:S05]  /*00a0*/  IMAD R7, R8, UR6, RZ ;  /* 0x0000000608077c24 */ /* 0x000fca000f8e02ff */
[C---:B------:R-:W-:Y:S01]  /*00b0*/  IADD3 R3, PT, PT, R7.reuse, UR6, RZ ;  /* 0x0000000607037c10 */ /* 0x040fe2000fffe0ff */
[----:B-1----:R-:W-:-:S04]  /*00c0*/  IMAD.WIDE.U32 R6, R7, 0x4, R4 ;  /* 0x0000000407067825 */ /* 0x002fc800078e0004 */
[----:B------:R-:W-:Y:S01]  /*00d0*/  IMAD.WIDE.U32 R2, R3, 0x4, R4 ;  /* 0x0000000403027825 */ /* 0x000fe200078e0004 */
[----:B------:R-:W2:Y:S05]  /*00e0*/  LDG.E R0, desc[UR8][R6.64] ;  /* 0x0000000806007981 */ /* 0x000eaa000c1e1900 */
[----:B------:R-:W2:Y:S02]  /*00f0*/  LDG.E R3, desc[UR8][R2.64] ;  /* 0x0000000802037981 */ /* 0x000ea4000c1e1900 */
[----:B--2---:R-:W-:-:S13]  /*0100*/  FSETP.GEU.AND P0, PT, R3, R0, PT ;  /* 0x000000000300720b */ /* 0x004fda0003f0e000 */
[----:B------:R0:W-:Y:S02]  /*0110*/  @!P0 STG.E desc[UR8][R6.64], R3 ;  /* 0x0000000306008986 */ /* 0x0001e4000c101908 */
.L_x_14:
[----:B------:R-:W-:Y:S05]  /*0120*/  BSYNC.RECONVERGENT B0 ;  /* 0x0000000000007941 */ /* 0x000fea0003800200 */
.L_x_13:
[----:B------:R-:W-:Y:S02]  /*0130*/  UISETP.GT.U32.AND UP0, UPT, UR4, 0x1, UPT ;  /* 0x000000010400788c */ /* 0x000fe4000bf04070 */
[----:B------:R-:W-:Y:S02]  /*0140*/  USHF.R.U32.HI UR5, URZ, 0x1, UR4 ;  /* 0x00000001ff057899 */ /* 0x000fe40008011604 */
[----:B------:R-:W-:-:S05]  /*0150*/  USHF.L.U32 UR6, UR6, 0x1, URZ ;  /* 0x0000000106067899 */ /* 0x000fca00080006ff */
[----:B------:R-:W-:Y:S01]  /*0160*/  UMOV UR4, UR5 ;  /* 0x0000000500047c82 */ /* 0x000fe20008000000 */
[----:B------:R-:W-:Y:S06]  /*0170*/  BRA.U UP0, `(.L_x_15) ;  /* 0xfffffffd00bc7547 */ /* 0x000fec000b83ffff */
[----:B------:R-:W-:Y:S05]  /*0180*/  EXIT ;  /* 0x000000000000794d */ /* 0x000fea0003800000 */
.L_x_16:
        /* <DEDUP_REMOVED lines=15> */
.L_x_23:


//--------------------- .text._Z7findMaxPf        --------------------------
	.section	.text._Z7findMaxPf,"ax",@progbits
	.align	128
        .global         _Z7findMaxPf
        .type           _Z7findMaxPf,@function
        .size           _Z7findMaxPf,(.L_x_24 - _Z7findMaxPf)
        .other          _Z7findMaxPf,@"STO_CUDA_ENTRY STV_DEFAULT"
_Z7findMaxPf:
.text._Z7findMaxPf:
[----:B------:R-:W-:Y:S01]  /*0000*/  LDC R1, c[0x0][0x37c] ;  /* 0x0000df00ff017b82 */ /* 0x000fe20000000800 */
[----:B------:R-:W0:Y:S07]  /*0010*/  S2R R9, SR_TID.X ;  /* 0x0000000000097919 */ /* 0x000e2e0000002100 */
[----:B------:R-:W1:Y:S01]  /*0020*/  LDC.64 R4, c[0x0][0x380] ;  /* 0x0000e000ff047b82 */ /* 0x000e620000000a00 */
[----:B------:R-:W2:Y:S01]  /*0030*/  LDCU.64 UR8, c[0x0][0x358] ;  /* 0x00006b00ff0877ac */ /* 0x000ea20008000a00 */
[----:B------:R-:W3:Y:S01]  /*0040*/  LDCU UR4, c[0x0][0x360] ;  /* 0x00006c00ff0477ac */ /* 0x000ee20008000800 */
[----:B------:R-:W-:Y:S01]  /*0050*/  UMOV UR6, 0x1 ;  /* 0x0000000100067882 */ /* 0x000fe20000000000 */
[----:B0-23--:R-:W-:-:S07]  /*0060*/  SHF.L.U32 R8, R9, 0x1, RZ ;  /* 0x0000000109087819 */ /* 0x00dfce00000006ff */
.L_x_19:
        /* <DEDUP_REMOVED lines=9> */
[----:B--2---:R-:W-:-:S13]  /*0100*/  FSETP.GT.AND P0, PT, R3, R0, PT ;  /* 0x000000000300720b */ /* 0x004fda0003f04000 */
[----:B------:R0:W-:Y:S02]  /*0110*/  @P0 STG.E desc[UR8][R6.64], R3 ;  /* 0x0000000306000986 */ /* 0x0001e4000c101908 */
.L_x_18:
[----:B------:R-:W-:Y:S05]  /*0120*/  BSYNC.RECONVERGENT B0 ;  /* 0x0000000000007941 */ /* 0x000fea0003800200 */
.L_x_17:
[----:B------:R-:W-:Y:S02]  /*0130*/  UISETP.GT.U32.AND UP0, UPT, UR4, 0x1, UPT ;  /* 0x000000010400788c */ /* 0x000fe4000bf04070 */
[----:B------:R-:W-:Y:S02]  /*0140*/  USHF.R.U32.HI UR5, URZ, 0x1, UR4 ;  /* 0x00000001ff057899 */ /* 0x000fe40008011604 */
[----:B------:R-:W-:-:S05]  /*0150*/  USHF.L.U32 UR6, UR6, 0x1, URZ ;  /* 0x0000000106067899 */ /* 0x000fca00080006ff */
[----:B------:R-:W-:Y:S01]  /*0160*/  UMOV UR4, UR5 ;  /* 0x0000000500047c82 */ /* 0x000fe20008000000 */
[----:B------:R-:W-:Y:S06]  /*0170*/  BRA.U UP0, `(.L_x_19) ;  /* 0xfffffffd00bc7547 */ /* 0x000fec000b83ffff */
[----:B------:R-:W-:Y:S05]  /*0180*/  EXIT ;  /* 0x000000000000794d */ /* 0x000fea0003800000 */
.L_x_20:
        /* <DEDUP_REMOVED lines=15> */
.L_x_24:


//--------------------- .nv.shared.reserved.0     --------------------------
	.section	.nv.shared.reserved.0,"aw",@nobits
	.weak		__nv_reservedSMEM_offset_0_alias
	.size		__nv_reservedSMEM_offset_0_alias, 0, 64
	.other		__nv_reservedSMEM_offset_0_alias,@"STO_CUDA_RESERVED_SHARED STV_DEFAULT"
__nv_reservedSMEM_offset_0_alias:
	.zero		0
	.zero		64


//--------------------- .nv.constant0._Z7findAvgPf --------------------------
	.section	.nv.constant0._Z7findAvgPf,"a",@progbits
	.sectionflags	@""
	.align	4
.nv.constant0._Z7findAvgPf:
	.zero		904


//--------------------- .nv.constant0._Z7findMinPf --------------------------
	.section	.nv.constant0._Z7findMinPf,"a",@progbits
	.sectionflags	@""
	.align	4
.nv.constant0._Z7findMinPf:
	.zero		904


//--------------------- .nv.constant0._Z7findMaxPf --------------------------
	.section	.nv.constant0._Z7findMaxPf,"a",@progbits
	.sectionflags	@""
	.align	4
.nv.constant0._Z7findMaxPf:
	.zero		904


//--------------------- SYMBOLS --------------------------

	.type		.nv.reservedSmem.offset0,@object
	.size		.nv.reservedSmem.offset0,0x4
